//
// Generated by NVIDIA NVVM Compiler
//
// Compiler Build ID: CL-36424714
// Cuda compilation tools, release 13.0, V13.0.88
// Based on NVVM 20.0.0
//

.version 9.0
.target sm_100
.address_size 64

	// .globl	_Z20implicitUpdateKernelPdS_d

.visible .entry _Z20implicitUpdateKernelPdS_d(
	.param .u64 .ptr .align 1 _Z20implicitUpdateKernelPdS_d_param_0,
	.param .u64 .ptr .align 1 _Z20implicitUpdateKernelPdS_d_param_1,
	.param .f64 _Z20implicitUpdateKernelPdS_d_param_2
)
{
	.reg .pred 	%p<11>;
	.reg .b32 	%r<20>;
	.reg .b64 	%rd<12>;
	.reg .b64 	%fd<54>;

	ld.param.u64 	%rd3, [_Z20implicitUpdateKernelPdS_d_param_0];
	ld.param.u64 	%rd4, [_Z20implicitUpdateKernelPdS_d_param_1];
	ld.param.f64 	%fd13, [_Z20implicitUpdateKernelPdS_d_param_2];
	mov.u32 	%r5, %ctaid.x;
	mov.u32 	%r6, %ntid.x;
	mov.u32 	%r7, %tid.x;
	mad.lo.s32 	%r1, %r5, %r6, %r7;
	mov.u32 	%r8, %ctaid.y;
	mov.u32 	%r9, %ntid.y;
	mov.u32 	%r10, %tid.y;
	mad.lo.s32 	%r11, %r8, %r9, %r10;
	add.s32 	%r12, %r1, -1;
	add.s32 	%r13, %r11, -1;
	max.u32 	%r14, %r12, %r13;
	setp.gt.u32 	%p1, %r14, 97;
	@%p1 bra 	$L__BB0_11;
	cvta.to.global.u64 	%rd5, %rd4;
	cvta.to.global.u64 	%rd6, %rd3;
	mad.lo.s32 	%r16, %r1, 100, %r11;
	mul.wide.u32 	%rd7, %r16, 8;
	add.s64 	%rd1, %rd6, %rd7;
	ld.global.f64 	%fd53, [%rd1];
	add.s64 	%rd2, %rd5, %rd7;
	add.s32 	%r17, %r16, -100;
	mul.wide.u32 	%rd8, %r17, 8;
	add.s64 	%rd9, %rd5, %rd8;
	add.s32 	%r18, %r16, -1;
	mul.wide.u32 	%rd10, %r18, 8;
	add.s64 	%rd11, %rd5, %rd10;
	fma.rn.f64 	%fd2, %fd13, 0d4010000000000000, 0d3FF0000000000000;
	ld.global.f64 	%fd14, [%rd2+800];
	ld.global.f64 	%fd15, [%rd9];
	ld.global.f64 	%fd16, [%rd2+8];
	ld.global.f64 	%fd17, [%rd11];
	add.f64 	%fd18, %fd14, %fd15;
	add.f64 	%fd19, %fd18, %fd16;
	add.f64 	%fd20, %fd19, %fd17;
	mul.f64 	%fd3, %fd13, %fd20;
	mov.b32 	%r19, 0;
$L__BB0_2:
	ld.global.f64 	%fd21, [%rd1];
	add.f64 	%fd22, %fd21, %fd3;
	div.rn.f64 	%fd5, %fd22, %fd2;
	sub.f64 	%fd23, %fd5, %fd53;
	abs.f64 	%fd24, %fd23;
	setp.lt.f64 	%p2, %fd24, 0d3EE4F8B588E368F1;
	@%p2 bra 	$L__BB0_11;
	st.global.f64 	[%rd2], %fd5;
	ld.global.f64 	%fd25, [%rd1];
	add.f64 	%fd26, %fd25, %fd3;
	div.rn.f64 	%fd6, %fd26, %fd2;
	sub.f64 	%fd27, %fd6, %fd5;
	abs.f64 	%fd28, %fd27;
	setp.lt.f64 	%p3, %fd28, 0d3EE4F8B588E368F1;
	@%p3 bra 	$L__BB0_11;
	st.global.f64 	[%rd2], %fd6;
	ld.global.f64 	%fd29, [%rd1];
	add.f64 	%fd30, %fd29, %fd3;
	div.rn.f64 	%fd7, %fd30, %fd2;
	sub.f64 	%fd31, %fd7, %fd6;
	abs.f64 	%fd32, %fd31;
	setp.lt.f64 	%p4, %fd32, 0d3EE4F8B588E368F1;
	@%p4 bra 	$L__BB0_11;
	st.global.f64 	[%rd2], %fd7;
	ld.global.f64 	%fd33, [%rd1];
	add.f64 	%fd34, %fd33, %fd3;
	div.rn.f64 	%fd8, %fd34, %fd2;
	sub.f64 	%fd35, %fd8, %fd7;
	abs.f64 	%fd36, %fd35;
	setp.lt.f64 	%p5, %fd36, 0d3EE4F8B588E368F1;
	@%p5 bra 	$L__BB0_11;
	st.global.f64 	[%rd2], %fd8;
	ld.global.f64 	%fd37, [%rd1];
	add.f64 	%fd38, %fd37, %fd3;
	div.rn.f64 	%fd9, %fd38, %fd2;
	sub.f64 	%fd39, %fd9, %fd8;
	abs.f64 	%fd40, %fd39;
	setp.lt.f64 	%p6, %fd40, 0d3EE4F8B588E368F1;
	@%p6 bra 	$L__BB0_11;
	st.global.f64 	[%rd2], %fd9;
	ld.global.f64 	%fd41, [%rd1];
	add.f64 	%fd42, %fd41, %fd3;
	div.rn.f64 	%fd10, %fd42, %fd2;
	sub.f64 	%fd43, %fd10, %fd9;
	abs.f64 	%fd44, %fd43;
	setp.lt.f64 	%p7, %fd44, 0d3EE4F8B588E368F1;
	@%p7 bra 	$L__BB0_11;
	st.global.f64 	[%rd2], %fd10;
	ld.global.f64 	%fd45, [%rd1];
	add.f64 	%fd46, %fd45, %fd3;
	div.rn.f64 	%fd11, %fd46, %fd2;
	sub.f64 	%fd47, %fd11, %fd10;
	abs.f64 	%fd48, %fd47;
	setp.lt.f64 	%p8, %fd48, 0d3EE4F8B588E368F1;
	@%p8 bra 	$L__BB0_11;
	st.global.f64 	[%rd2], %fd11;
	ld.global.f64 	%fd49, [%rd1];
	add.f64 	%fd50, %fd49, %fd3;
	div.rn.f64 	%fd53, %fd50, %fd2;
	sub.f64 	%fd51, %fd53, %fd11;
	abs.f64 	%fd52, %fd51;
	setp.lt.f64 	%p9, %fd52, 0d3EE4F8B588E368F1;
	@%p9 bra 	$L__BB0_11;
	st.global.f64 	[%rd2], %fd53;
	add.s32 	%r19, %r19, 8;
	setp.ne.s32 	%p10, %r19, 1000;
	@%p10 bra 	$L__BB0_2;
$L__BB0_11:
	ret;

}


// ===== COMPILED SASS (sm_100) =====

	.target	sm_100

	.elftype	@"ET_EXEC"


//--------------------- .note.nv.tkinfo           --------------------------
	.section	.note.nv.tkinfo,"",@"SHT_NOTE"
	.sectionflags	@"SHF_NOTE_NV_TKINFO"
	.tkinfo
        /*0018*/ 	.word	0x00000002
        /*0030*/ 	.string	""
        /*0030*/ 	.string	"ptxas"
        /*0030*/ 	.string	"Cuda compilation tools, release 13.0, V13.0.88"
        /*0030*/ 	.string	"Build cuda_13.0.r13.0/compiler.36424714_0"
        /*0030*/ 	.string	"-arch sm_100 -m 64 "



//--------------------- .note.nv.cuinfo           --------------------------
	.section	.note.nv.cuinfo,"",@"SHT_NOTE"
	.sectionflags	@"SHF_NOTE_NV_CUINFO"
        /*0018*/ 	.short	0x0002
        /*001a*/ 	.short	0x0064
        /*001c*/ 	.short	0x0082
	.zero		2


//--------------------- .nv.info                  --------------------------
	.section	.nv.info,"",@"SHT_CUDA_INFO"
	.align	4


	//----- nvinfo : EIATTR_REGCOUNT
	.align		4
        /*0000*/ 	.byte	0x04, 0x2f
        /*0002*/ 	.short	(.L_1 - .L_0)
	.align		4
.L_0:
        /*0004*/ 	.word	index@(_Z20implicitUpdateKernelPdS_d)
        /*0008*/ 	.word	0x00000022


	//----- nvinfo : EIATTR_FRAME_SIZE
	.align		4
.L_1:
        /*000c*/ 	.byte	0x04, 0x11
        /*000e*/ 	.short	(.L_3 - .L_2)
	.align		4
.L_2:
        /*0010*/ 	.word	index@($__internal_0_$__cuda_sm20_div_rn_f64_full)
        /*0014*/ 	.word	0x00000000


	//----- nvinfo : EIATTR_FRAME_SIZE
	.align		4
.L_3:
        /*0018*/ 	.byte	0x04, 0x11
        /*001a*/ 	.short	(.L_5 - .L_4)
	.align		4
.L_4:
        /*001c*/ 	.word	index@(_Z20implicitUpdateKernelPdS_d)
        /*0020*/ 	.word	0x00000000


	//----- nvinfo : EIATTR_MIN_STACK_SIZE
	.align		4
.L_5:
        /*0024*/ 	.byte	0x04, 0x12
        /*0026*/ 	.short	(.L_7 - .L_6)
	.align		4
.L_6:
        /*0028*/ 	.word	index@(_Z20implicitUpdateKernelPdS_d)
        /*002c*/ 	.word	0x00000000
.L_7:


//--------------------- .nv.compat                --------------------------
	.section	.nv.compat,"",@"SHT_CUDA_COMPAT_INFO"
	.align	4
        /*0000*/ 	.byte	0x02, 0x09, 0x00, 0x00, 0x02, 0x02, 0x01, 0x00, 0x02, 0x05, 0x05, 0x00, 0x03, 0x07, 0x01, 0x01
        /*0010*/ 	.byte	0x02, 0x03, 0x00, 0x00, 0x02, 0x06, 0x01, 0x00, 0x04, 0x0b, 0x08, 0x00, 0x01, 0x00, 0x00, 0x00
        /*0020*/ 	.byte	0x00, 0x00, 0x00, 0x00


//--------------------- .nv.info._Z20implicitUpdateKernelPdS_d --------------------------
	.section	.nv.info._Z20implicitUpdateKernelPdS_d,"",@"SHT_CUDA_INFO"
	.sectionflags	@""
	.align	4


	//----- nvinfo : EIATTR_CUDA_API_VERSION
	.align		4
        /*0000*/ 	.byte	0x04, 0x37
        /*0002*/ 	.short	(.L_9 - .L_8)
.L_8:
        /*0004*/ 	.word	0x00000082


	//----- nvinfo : EIATTR_KPARAM_INFO
	.align		4
.L_9:
        /*0008*/ 	.byte	0x04, 0x17
        /*000a*/ 	.short	(.L_11 - .L_10)
.L_10:
        /*000c*/ 	.word	0x00000000
        /*0010*/ 	.short	0x0002
        /*0012*/ 	.short	0x0010
        /*0014*/ 	.byte	0x00, 0xf0, 0x21, 0x00


	//----- nvinfo : EIATTR_KPARAM_INFO
	.align		4
.L_11:
        /*0018*/ 	.byte	0x04, 0x17
        /*001a*/ 	.short	(.L_13 - .L_12)
.L_12:
        /*001c*/ 	.word	0x00000000
        /*0020*/ 	.short	0x0001
        /*0022*/ 	.short	0x0008
        /*0024*/ 	.byte	0x00, 0xf5, 0x21, 0x00


	//----- nvinfo : EIATTR_KPARAM_INFO
	.align		4
.L_13:
        /*0028*/ 	.byte	0x04, 0x17
        /*002a*/ 	.short	(.L_15 - .L_14)
.L_14:
        /*002c*/ 	.word	0x00000000
        /*0030*/ 	.short	0x0000
        /*0032*/ 	.short	0x0000
        /*0034*/ 	.byte	0x00, 0xf5, 0x21, 0x00


	//----- nvinfo : EIATTR_SPARSE_MMA_MASK
	.align		4
.L_15:
        /*0038*/ 	.byte	0x03, 0x50
        /*003a*/ 	.short	0x0000


	//----- nvinfo : EIATTR_MAXREG_COUNT
	.align		4
        /*003c*/ 	.byte	0x03, 0x1b
        /*003e*/ 	.short	0x00ff


	//----- nvinfo : EIATTR_MERCURY_ISA_VERSION
	.align		4
        /*0040*/ 	.byte	0x03, 0x5f
        /*0042*/ 	.short	0x0101


	//----- nvinfo : EIATTR_VRC_CTA_INIT_COUNT
	.align		4
        /*0044*/ 	.byte	0x02, 0x4a
	.zero		1
	.zero		1


	//----- nvinfo : EIATTR_EXIT_INSTR_OFFSETS
	.align		4
        /*0048*/ 	.byte	0x04, 0x1c
        /*004a*/ 	.short	(.L_17 - .L_16)


	//   ....[0]....
.L_16:
        /*004c*/ 	.word	0x000000c0


	//   ....[1]....
        /*0050*/ 	.word	0x00000430


	//   ....[2]....
        /*0054*/ 	.word	0x00000610


	//   ....[3]....
        /*0058*/ 	.word	0x000007f0


	//   ....[4]....
        /*005c*/ 	.word	0x000009d0


	//   ....[5]....
        /*0060*/ 	.word	0x00000bb0


	//   ....[6]....
        /*0064*/ 	.word	0x00000d90


	//   ....[7]....
        /*0068*/ 	.word	0x00000f70


	//   ....[8]....
        /*006c*/ 	.word	0x00001150


	//   ....[9]....
        /*0070*/ 	.word	0x00001180


	//----- nvinfo : EIATTR_CRS_STACK_SIZE
	.align		4
.L_17:
        /*0074*/ 	.byte	0x04, 0x1e
        /*0076*/ 	.short	(.L_19 - .L_18)
.L_18:
        /*0078*/ 	.word	0x00000000


	//----- nvinfo : EIATTR_CBANK_PARAM_SIZE
	.align		4
.L_19:
        /*007c*/ 	.byte	0x03, 0x19
        /*007e*/ 	.short	0x0018


	//----- nvinfo : EIATTR_PARAM_CBANK
	.align		4
        /*0080*/ 	.byte	0x04, 0x0a
        /*0082*/ 	.short	(.L_21 - .L_20)
	.align		4
.L_20:
        /*0084*/ 	.word	index@(.nv.constant0._Z20implicitUpdateKernelPdS_d)
        /*0088*/ 	.short	0x0380
        /*008a*/ 	.short	0x0018


	//----- nvinfo : EIATTR_SW_WAR
	.align		4
.L_21:
        /*008c*/ 	.byte	0x04, 0x36
        /*008e*/ 	.short	(.L_23 - .L_22)
.L_22:
        /*0090*/ 	.word	0x00000008
.L_23:


//--------------------- .nv.callgraph             --------------------------
	.section	.nv.callgraph,"",@"SHT_CUDA_CALLGRAPH"
	.align	4
	.sectionentsize	8
	.align		4
        /*0000*/ 	.word	0x00000000
	.align		4
        /*0004*/ 	.word	0xffffffff
	.align		4
        /*0008*/ 	.word	0x00000000
	.align		4
        /*000c*/ 	.word	0xfffffffe
	.align		4
        /*0010*/ 	.word	0x00000000
	.align		4
        /*0014*/ 	.word	0xfffffffd
	.align		4
        /*0018*/ 	.word	0x00000000
	.align		4
        /*001c*/ 	.word	0xfffffffc


//--------------------- .text._Z20implicitUpdateKernelPdS_d --------------------------
	.section	.text._Z20implicitUpdateKernelPdS_d,"ax",@progbits
	.align	128
        .global         _Z20implicitUpdateKernelPdS_d
        .type           _Z20implicitUpdateKernelPdS_d,@function
        .size           _Z20implicitUpdateKernelPdS_d,(.L_x_23 - _Z20implicitUpdateKernelPdS_d)
        .other          _Z20implicitUpdateKernelPdS_d,@"STO_CUDA_ENTRY STV_DEFAULT"
_Z20implicitUpdateKernelPdS_d:
.text._Z20implicitUpdateKernelPdS_d:
[----:B------:R-:W-:Y:S01]  /*0000*/  LDC R1, c[0x0][0x37c] ;  /* 0x0000df00ff017b82 */ /* 0x000fe20000000800 */
[----:B------:R-:W0:Y:S07]  /*0010*/  S2R R2, SR_TID.Y ;  /* 0x0000000000027919 */ /* 0x000e2e0000002200 */
[----:B------:R-:W1:Y:S01]  /*0020*/  LDC R0, c[0x0][0x360] ;  /* 0x0000d800ff007b82 */ /* 0x000e620000000800 */
[----:B------:R-:W1:Y:S07]  /*0030*/  S2R R5, SR_TID.X ;  /* 0x0000000000057919 */ /* 0x000e6e0000002100 */
[----:B------:R-:W0:Y:S08]  /*0040*/  S2UR UR5, SR_CTAID.Y ;  /* 0x00000000000579c3 */ /* 0x000e300000002600 */
[----:B------:R-:W0:Y:S08]  /*0050*/  LDC R3, c[0x0][0x364] ;  /* 0x0000d900ff037b82 */ /* 0x000e300000000800 */
[----:B------:R-:W1:Y:S01]  /*0060*/  S2UR UR4, SR_CTAID.X ;  /* 0x00000000000479c3 */ /* 0x000e620000002500 */
[----:B0-----:R-:W-:-:S02]  /*0070*/  IMAD R3, R3, UR5, R2 ;  /* 0x0000000503037c24 */ /* 0x001fc4000f8e0202 */
[----:B-1----:R-:W-:Y:S02]  /*0080*/  IMAD R0, R0, UR4, R5 ;  /* 0x0000000400007c24 */ /* 0x002fe4000f8e0205 */
[----:B------:R-:W-:-:S05]  /*0090*/  VIADD R5, R3, 0xffffffff ;  /* 0xffffffff03057836 */ /* 0x000fca0000000000 */
[----:B------:R-:W-:-:S04]  /*00a0*/  VIADDMNMX.U32 R5, R0, 0xffffffff, R5, !PT ;  /* 0xffffffff00057846 */ /* 0x000fc80007800005 */
[----:B------:R-:W-:-:S13]  /*00b0*/  ISETP.GT.U32.AND P0, PT, R5, 0x61, PT ;  /* 0x000000610500780c */ /* 0x000fda0003f04070 */
[----:B------:R-:W-:Y:S05]  /*00c0*/  @P0 EXIT ;  /* 0x000000000000094d */ /* 0x000fea0003800000 */
[----:B------:R-:W0:Y:S01]  /*00d0*/  LDC.64 R6, c[0x0][0x388] ;  /* 0x0000e200ff067b82 */ /* 0x000e220000000a00 */
[----:B------:R-:W1:Y:S01]  /*00e0*/  LDCU.64 UR6, c[0x0][0x358] ;  /* 0x00006b00ff0677ac */ /* 0x000e620008000a00 */
[----:B------:R-:W-:Y:S01]  /*00f0*/  IMAD R5, R0, 0x64, R3 ;  /* 0x0000006400057824 */ /* 0x000fe200078e0203 */
[----:B------:R-:W2:Y:S03]  /*0100*/  LDCU.64 UR10, c[0x0][0x390] ;  /* 0x00007200ff0a77ac */ /* 0x000ea60008000a00 */
[C---:B------:R-:W-:Y:S02]  /*0110*/  VIADD R3, R5.reuse, 0xffffff9c ;  /* 0xffffff9c05037836 */ /* 0x040fe40000000000 */
[----:B------:R-:W3:Y:S01]  /*0120*/  LDC.64 R12, c[0x0][0x380] ;  /* 0x0000e000ff0c7b82 */ /* 0x000ee20000000a00 */
[----:B------:R-:W-:Y:S02]  /*0130*/  VIADD R17, R5, 0xffffffff ;  /* 0xffffffff05117836 */ /* 0x000fe40000000000 */
[----:B0-----:R-:W-:-:S04]  /*0140*/  IMAD.WIDE.U32 R2, R3, 0x8, R6 ;  /* 0x0000000803027825 */ /* 0x001fc800078e0006 */
[--C-:B------:R-:W-:Y:S02]  /*0150*/  IMAD.WIDE.U32 R10, R5, 0x8, R6.reuse ;  /* 0x00000008050a7825 */ /* 0x100fe400078e0006 */
[----:B-1----:R-:W4:Y:S04]  /*0160*/  LDG.E.64 R2, desc[UR6][R2.64] ;  /* 0x0000000602027981 */ /* 0x002f28000c1e1b00 */
[----:B------:R-:W4:Y:S01]  /*0170*/  LDG.E.64 R8, desc[UR6][R10.64+0x320] ;  /* 0x000320060a087981 */ /* 0x000f22000c1e1b00 */
[----:B------:R-:W-:Y:S02]  /*0180*/  IMAD.WIDE.U32 R6, R17, 0x8, R6 ;  /* 0x0000000811067825 */ /* 0x000fe400078e0006 */
[----:B------:R-:W0:Y:S01]  /*0190*/  LDC.64 R16, c[0x0][0x390] ;  /* 0x0000e400ff107b82 */ /* 0x000e220000000a00 */
[----:B------:R-:W2:Y:S01]  /*01a0*/  LDG.E.64 R14, desc[UR6][R10.64+0x8] ;  /* 0x000008060a0e7981 */ /* 0x000ea2000c1e1b00 */
[----:B---3--:R-:W-:-:S03]  /*01b0*/  IMAD.WIDE.U32 R12, R5, 0x8, R12 ;  /* 0x00000008050c7825 */ /* 0x008fc600078e000c */
[----:B------:R-:W3:Y:S04]  /*01c0*/  LDG.E.64 R6, desc[UR6][R6.64] ;  /* 0x0000000606067981 */ /* 0x000ee8000c1e1b00 */
[----:B------:R1:W5:Y:S01]  /*01d0*/  LDG.E.64 R4, desc[UR6][R12.64] ;  /* 0x000000060c047981 */ /* 0x000362000c1e1b00 */
[----:B------:R-:W-:Y:S01]  /*01e0*/  UMOV UR4, URZ ;  /* 0x000000ff00047c82 */ /* 0x000fe20008000000 */
[----:B----4-:R-:W-:Y:S01]  /*01f0*/  DADD R8, R8, R2 ;  /* 0x0000000008087229 */ /* 0x010fe20000000002 */
[----:B------:R-:W-:Y:S02]  /*0200*/  IMAD.MOV.U32 R2, RZ, RZ, 0x0 ;  /* 0x00000000ff027424 */ /* 0x000fe400078e00ff */
[----:B------:R-:W-:-:S05]  /*0210*/  IMAD.MOV.U32 R3, RZ, RZ, 0x40100000 ;  /* 0x40100000ff037424 */ /* 0x000fca00078e00ff */
[----:B--2---:R-:W-:Y:S02]  /*0220*/  DADD R14, R14, R8 ;  /* 0x000000000e0e7229 */ /* 0x004fe40000000008 */
[----:B0-----:R-:W-:-:S06]  /*0230*/  DFMA R16, R16, R2, 1 ;  /* 0x3ff000001010742b */ /* 0x001fcc0000000002 */
[----:B-1-3--:R-:W-:-:S11]  /*0240*/  DADD R14, R6, R14 ;  /* 0x00000000060e7229 */ /* 0x00afd6000000000e */
.L_x_16:
[----:B------:R-:W2:Y:S01]  /*0250*/  LDG.E.64 R2, desc[UR6][R12.64] ;  /* 0x000000060c027981 */ /* 0x000ea2000c1e1b00 */
[----:B0-----:R-:W0:Y:S01]  /*0260*/  MUFU.RCP64H R7, R17 ;  /* 0x0000001100077308 */ /* 0x001e220000001800 */
[----:B------:R-:W-:Y:S01]  /*0270*/  IMAD.MOV.U32 R6, RZ, RZ, 0x1 ;  /* 0x00000001ff067424 */ /* 0x000fe200078e00ff */
[----:B------:R-:W-:Y:S01]  /*0280*/  UIADD3 UR4, UPT, UPT, UR4, 0x8, URZ ;  /* 0x0000000804047890 */ /* 0x000fe2000fffe0ff */
[----:B------:R-:W-:Y:S03]  /*0290*/  BSSY.RECONVERGENT B0, `(.L_x_0) ;  /* 0x0000015000007945 */ /* 0x000fe60003800200 */
[----:B------:R-:W-:Y:S01]  /*02a0*/  UISETP.NE.AND UP0, UPT, UR4, 0x3e8, UPT ;  /* 0x000003e80400788c */ /* 0x000fe2000bf05270 */
[----:B0-----:R-:W-:-:S08]  /*02b0*/  DFMA R8, -R16, R6, 1 ;  /* 0x3ff000001008742b */ /* 0x001fd00000000106 */
[----:B------:R-:W-:-:S08]  /*02c0*/  DFMA R8, R8, R8, R8 ;  /* 0x000000080808722b */ /* 0x000fd00000000008 */
[----:B------:R-:W-:-:S08]  /*02d0*/  DFMA R8, R6, R8, R6 ;  /* 0x000000080608722b */ /* 0x000fd00000000006 */
[----:B------:R-:W-:-:S08]  /*02e0*/  DFMA R6, -R16, R8, 1 ;  /* 0x3ff000001006742b */ /* 0x000fd00000000108 */
[----:B------:R-:W-:Y:S02]  /*02f0*/  DFMA R6, R8, R6, R8 ;  /* 0x000000060806722b */ /* 0x000fe40000000008 */
[----:B--2---:R-:W-:-:S08]  /*0300*/  DFMA R18, R14, UR10, R2 ;  /* 0x0000000a0e127c2b */ /* 0x004fd00008000002 */
[----:B------:R-:W-:Y:S02]  /*0310*/  DMUL R2, R18, R6 ;  /* 0x0000000612027228 */ /* 0x000fe40000000000 */
[----:B------:R-:W-:-:S06]  /*0320*/  FSETP.GEU.AND P1, PT, |R19|, 6.5827683646048100446e-37, PT ;  /* 0x036000001300780b */ /* 0x000fcc0003f2e200 */
[----:B------:R-:W-:-:S08]  /*0330*/  DFMA R8, -R16, R2, R18 ;  /* 0x000000021008722b */ /* 0x000fd00000000112 */
[----:B------:R-:W-:-:S10]  /*0340*/  DFMA R2, R6, R8, R2 ;  /* 0x000000080602722b */ /* 0x000fd40000000002 */
[----:B------:R-:W-:-:S05]  /*0350*/  FFMA R0, RZ, R17, R3 ;  /* 0x00000011ff007223 */ /* 0x000fca0000000003 */
[----:B------:R-:W-:-:S13]  /*0360*/  FSETP.GT.AND P0, PT, |R0|, 1.469367938527859385e-39, PT ;  /* 0x001000000000780b */ /* 0x000fda0003f04200 */
[----:B------:R-:W-:Y:S05]  /*0370*/  @P0 BRA P1, `(.L_x_1) ;  /* 0x0000000000180947 */ /* 0x000fea0000800000 */
[----:B------:R-:W-:Y:S01]  /*0380*/  MOV R22, R16 ;  /* 0x0000001000167202 */ /* 0x000fe20000000f00 */
[----:B------:R-:W-:Y:S01]  /*0390*/  IMAD.MOV.U32 R23, RZ, RZ, R17 ;  /* 0x000000ffff177224 */ /* 0x000fe200078e0011 */
[----:B------:R-:W-:-:S07]  /*03a0*/  MOV R8, 0x3c0 ;  /* 0x000003c000087802 */ /* 0x000fce0000000f00 */
[----:B-----5:R-:W-:Y:S05]  /*03b0*/  CALL.REL.NOINC `($__internal_0_$__cuda_sm20_div_rn_f64_full) ;  /* 0x0000000c00747944 */ /* 0x020fea0003c00000 */
[----:B------:R-:W-:Y:S02]  /*03c0*/  IMAD.MOV.U32 R2, RZ, RZ, R24 ;  /* 0x000000ffff027224 */ /* 0x000fe400078e0018 */
[----:B------:R-:W-:-:S07]  /*03d0*/  IMAD.MOV.U32 R3, RZ, RZ, R25 ;  /* 0x000000ffff037224 */ /* 0x000fce00078e0019 */
.L_x_1:
[----:B------:R-:W-:Y:S05]  /*03e0*/  BSYNC.RECONVERGENT B0 ;  /* 0x0000000000007941 */ /* 0x000fea0003800200 */
.L_x_0:
[----:B-----5:R-:W-:Y:S01]  /*03f0*/  DADD R4, R2, -R4 ;  /* 0x0000000002047229 */ /* 0x020fe20000000804 */
[----:B------:R-:W-:Y:S01]  /*0400*/  UMOV UR8, 0x88e368f1 ;  /* 0x88e368f100087882 */ /* 0x000fe20000000000 */
[----:B------:R-:W-:-:S06]  /*0410*/  UMOV UR9, 0x3ee4f8b5 ;  /* 0x3ee4f8b500097882 */ /* 0x000fcc0000000000 */
[----:B------:R-:W-:-:S14]  /*0420*/  DSETP.GEU.AND P0, PT, |R4|, UR8, PT ;  /* 0x0000000804007e2a */ /* 0x000fdc000bf0e200 */
[----:B------:R-:W-:Y:S05]  /*0430*/  @!P0 EXIT ;  /* 0x000000000000894d */ /* 0x000fea0003800000 */
[----:B------:R0:W-:Y:S04]  /*0440*/  STG.E.64 desc[UR6][R10.64], R2 ;  /* 0x000000020a007986 */ /* 0x0001e8000c101b06 */
[----:B------:R-:W2:Y:S01]  /*0450*/  LDG.E.64 R4, desc[UR6][R12.64] ;  /* 0x000000060c047981 */ /* 0x000ea2000c1e1b00 */
[----:B------:R-:W1:Y:S01]  /*0460*/  MUFU.RCP64H R7, R17 ;  /* 0x0000001100077308 */ /* 0x000e620000001800 */
[----:B------:R-:W-:Y:S01]  /*0470*/  IMAD.MOV.U32 R6, RZ, RZ, 0x1 ;  /* 0x00000001ff067424 */ /* 0x000fe200078e00ff */
[----:B------:R-:W-:Y:S05]  /*0480*/  BSSY.RECONVERGENT B0, `(.L_x_2) ;  /* 0x0000014000007945 */ /* 0x000fea0003800200 */
[----:B-1----:R-:W-:-:S08]  /*0490*/  DFMA R8, -R16, R6, 1 ;  /* 0x3ff000001008742b */ /* 0x002fd00000000106 */
        /* <DEDUP_REMOVED lines=11> */
[----:B0-----:R-:W-:Y:S05]  /*0550*/  @P0 BRA P1, `(.L_x_3) ;  /* 0x0000000000180947 */ /* 0x001fea0000800000 */
[----:B------:R-:W-:Y:S01]  /*0560*/  IMAD.MOV.U32 R22, RZ, RZ, R16 ;  /* 0x000000ffff167224 */ /* 0x000fe200078e0010 */
[----:B------:R-:W-:Y:S01]  /*0570*/  MOV R8, 0x5a0 ;  /* 0x000005a000087802 */ /* 0x000fe20000000f00 */
[----:B------:R-:W-:-:S07]  /*0580*/  IMAD.MOV.U32 R23, RZ, RZ, R17 ;  /* 0x000000ffff177224 */ /* 0x000fce00078e0011 */
[----:B------:R-:W-:Y:S05]  /*0590*/  CALL.REL.NOINC `($__internal_0_$__cuda_sm20_div_rn_f64_full) ;  /* 0x0000000800fc7944 */ /* 0x000fea0003c00000 */
[----:B------:R-:W-:Y:S01]  /*05a0*/  MOV R4, R24 ;  /* 0x0000001800047202 */ /* 0x000fe20000000f00 */
[----:B------:R-:W-:-:S07]  /*05b0*/  IMAD.MOV.U32 R5, RZ, RZ, R25 ;  /* 0x000000ffff057224 */ /* 0x000fce00078e0019 */
.L_x_3:
[----:B------:R-:W-:Y:S05]  /*05c0*/  BSYNC.RECONVERGENT B0 ;  /* 0x0000000000007941 */ /* 0x000fea0003800200 */
.L_x_2:
[----:B------:R-:W-:Y:S01]  /*05d0*/  DADD R2, R4, -R2 ;  /* 0x0000000004027229 */ /* 0x000fe20000000802 */
        /* <DEDUP_REMOVED lines=26> */
[----:B------:R-:W-:Y:S02]  /*0780*/  IMAD.MOV.U32 R2, RZ, RZ, R24 ;  /* 0x000000ffff027224 */ /* 0x000fe400078e0018 */
[----:B------:R-:W-:-:S07]  /*0790*/  IMAD.MOV.U32 R3, RZ, RZ, R25 ;  /* 0x000000ffff037224 */ /* 0x000fce00078e0019 */
.L_x_5:
[----:B------:R-:W-:Y:S05]  /*07a0*/  BSYNC.RECONVERGENT B0 ;  /* 0x0000000000007941 */ /* 0x000fea0003800200 */
.L_x_4:
        /* <DEDUP_REMOVED lines=8> */
[----:B------:R-:W-:Y:S01]  /*0830*/  MOV R6, 0x1 ;  /* 0x0000000100067802 */ /* 0x000fe20000000f00 */
        /* <DEDUP_REMOVED lines=20> */
.L_x_7:
[----:B------:R-:W-:Y:S05]  /*0980*/  BSYNC.RECONVERGENT B0 ;  /* 0x0000000000007941 */ /* 0x000fea0003800200 */
.L_x_6:
        /* <DEDUP_REMOVED lines=23> */
[----:B------:R-:W-:Y:S01]  /*0b00*/  MOV R22, R16 ;  /* 0x0000001000167202 */ /* 0x000fe20000000f00 */
[----:B------:R-:W-:Y:S01]  /*0b10*/  IMAD.MOV.U32 R23, RZ, RZ, R17 ;  /* 0x000000ffff177224 */ /* 0x000fe200078e0011 */
[----:B------:R-:W-:-:S07]  /*0b20*/  MOV R8, 0xb40 ;  /* 0x00000b4000087802 */ /* 0x000fce0000000f00 */
[----:B------:R-:W-:Y:S05]  /*0b30*/  CALL.REL.NOINC `($__internal_0_$__cuda_sm20_div_rn_f64_full) ;  /* 0x0000000400947944 */ /* 0x000fea0003c00000 */
[----:B------:R-:W-:Y:S02]  /*0b40*/  IMAD.MOV.U32 R2, RZ, RZ, R24 ;  /* 0x000000ffff027224 */ /* 0x000fe400078e0018 */
[----:B------:R-:W-:-:S07]  /*0b50*/  IMAD.MOV.U32 R3, RZ, RZ, R25 ;  /* 0x000000ffff037224 */ /* 0x000fce00078e0019 */
.L_x_9:
[----:B------:R-:W-:Y:S05]  /*0b60*/  BSYNC.RECONVERGENT B0 ;  /* 0x0000000000007941 */ /* 0x000fea0003800200 */
.L_x_8:
        /* <DEDUP_REMOVED lines=24> */
[----:B------:R-:W-:Y:S02]  /*0cf0*/  MOV R23, R17 ;  /* 0x0000001100177202 */ /* 0x000fe40000000f00 */
[----:B------:R-:W-:-:S07]  /*0d00*/  MOV R8, 0xd20 ;  /* 0x00000d2000087802 */ /* 0x000fce0000000f00 */
[----:B------:R-:W-:Y:S05]  /*0d10*/  CALL.REL.NOINC `($__internal_0_$__cuda_sm20_div_rn_f64_full) ;  /* 0x00000004001c7944 */ /* 0x000fea0003c00000 */
[----:B------:R-:W-:Y:S02]  /*0d20*/  IMAD.MOV.U32 R4, RZ, RZ, R24 ;  /* 0x000000ffff047224 */ /* 0x000fe400078e0018 */
[----:B------:R-:W-:-:S07]  /*0d30*/  IMAD.MOV.U32 R5, RZ, RZ, R25 ;  /* 0x000000ffff057224 */ /* 0x000fce00078e0019 */
.L_x_11:
[----:B------:R-:W-:Y:S05]  /*0d40*/  BSYNC.RECONVERGENT B0 ;  /* 0x0000000000007941 */ /* 0x000fea0003800200 */
.L_x_10:
        /* <DEDUP_REMOVED lines=29> */
.L_x_13:
[----:B------:R-:W-:Y:S05]  /*0f20*/  BSYNC.RECONVERGENT B0 ;  /* 0x0000000000007941 */ /* 0x000fea0003800200 */
.L_x_12:
        /* <DEDUP_REMOVED lines=27> */
[----:B------:R-:W-:Y:S01]  /*10e0*/  IMAD.MOV.U32 R4, RZ, RZ, R24 ;  /* 0x000000ffff047224 */ /* 0x000fe200078e0018 */
[----:B------:R-:W-:-:S07]  /*10f0*/  MOV R5, R25 ;  /* 0x0000001900057202 */ /* 0x000fce0000000f00 */
.L_x_15:
[----:B------:R-:W-:Y:S05]  /*1100*/  BSYNC.RECONVERGENT B0 ;  /* 0x0000000000007941 */ /* 0x000fea0003800200 */
.L_x_14:
[----:B------:R-:W-:Y:S01]  /*1110*/  DADD R2, R4, -R2 ;  /* 0x0000000004027229 */ /* 0x000fe20000000802 */
[----:B------:R-:W-:Y:S01]  /*1120*/  UMOV UR8, 0x88e368f1 ;  /* 0x88e368f100087882 */ /* 0x000fe20000000000 */
[----:B------:R-:W-:-:S06]  /*1130*/  UMOV UR9, 0x3ee4f8b5 ;  /* 0x3ee4f8b500097882 */ /* 0x000fcc0000000000 */
[----:B------:R-:W-:-:S14]  /*1140*/  DSETP.GEU.AND P0, PT, |R2|, UR8, PT ;  /* 0x0000000802007e2a */ /* 0x000fdc000bf0e200 */
[----:B------:R-:W-:Y:S05]  /*1150*/  @!P0 EXIT ;  /* 0x000000000000894d */ /* 0x000fea0003800000 */
[----:B------:R0:W-:Y:S01]  /*1160*/  STG.E.64 desc[UR6][R10.64], R4 ;  /* 0x000000040a007986 */ /* 0x0001e2000c101b06 */
[----:B------:R-:W-:Y:S05]  /*1170*/  BRA.U UP0, `(.L_x_16) ;  /* 0xfffffff100347547 */ /* 0x000fea000b83ffff */
[----:B------:R-:W-:Y:S05]  /*1180*/  EXIT ;  /* 0x000000000000794d */ /* 0x000fea0003800000 */
        .weak           $__internal_0_$__cuda_sm20_div_rn_f64_full
        .type           $__internal_0_$__cuda_sm20_div_rn_f64_full,@function
        .size           $__internal_0_$__cuda_sm20_div_rn_f64_full,(.L_x_23 - $__internal_0_$__cuda_sm20_div_rn_f64_full)
$__internal_0_$__cuda_sm20_div_rn_f64_full:
[----:B------:R-:W-:Y:S01]  /*1190*/  FSETP.GEU.AND P2, PT, |R19|, 1.469367938527859385e-39, PT ;  /* 0x001000001300780b */ /* 0x000fe20003f4e200 */
[----:B------:R-:W-:Y:S01]  /*11a0*/  IMAD.MOV.U32 R0, RZ, RZ, 0x1ca00000 ;  /* 0x1ca00000ff007424 */ /* 0x000fe200078e00ff */
[C---:B------:R-:W-:Y:S01]  /*11b0*/  FSETP.GEU.AND P0, PT, |R23|.reuse, 1.469367938527859385e-39, PT ;  /* 0x001000001700780b */ /* 0x040fe20003f0e200 */
[----:B------:R-:W-:Y:S01]  /*11c0*/  IMAD.MOV.U32 R26, RZ, RZ, R18 ;  /* 0x000000ffff1a7224 */ /* 0x000fe200078e0012 */
[----:B------:R-:W-:Y:S01]  /*11d0*/  LOP3.LUT R20, R23, 0x800fffff, RZ, 0xc0, !PT ;  /* 0x800fffff17147812 */ /* 0x000fe200078ec0ff */
[----:B------:R-:W-:Y:S01]  /*11e0*/  IMAD.MOV.U32 R28, RZ, RZ, 0x1 ;  /* 0x00000001ff1c7424 */ /* 0x000fe200078e00ff */
[----:B------:R-:W-:Y:S01]  /*11f0*/  LOP3.LUT R6, R19, 0x7ff00000, RZ, 0xc0, !PT ;  /* 0x7ff0000013067812 */ /* 0x000fe200078ec0ff */
[----:B------:R-:W-:Y:S01]  /*1200*/  BSSY.RECONVERGENT B1, `(.L_x_17) ;  /* 0x0000050000017945 */ /* 0x000fe20003800200 */
[----:B------:R-:W-:Y:S01]  /*1210*/  LOP3.LUT R21, R20, 0x3ff00000, RZ, 0xfc, !PT ;  /* 0x3ff0000014157812 */ /* 0x000fe200078efcff */
[----:B------:R-:W-:Y:S01]  /*1220*/  IMAD.MOV.U32 R20, RZ, RZ, R22 ;  /* 0x000000ffff147224 */ /* 0x000fe200078e0016 */
[----:B------:R-:W-:-:S03]  /*1230*/  LOP3.LUT R7, R23, 0x7ff00000, RZ, 0xc0, !PT ;  /* 0x7ff0000017077812 */ /* 0x000fc600078ec0ff */
[----:B------:R-:W-:Y:S01]  /*1240*/  @!P2 LOP3.LUT R9, R23, 0x7ff00000, RZ, 0xc0, !PT ;  /* 0x7ff000001709a812 */ /* 0x000fe200078ec0ff */
[----:B------:R-:W-:Y:S01]  /*1250*/  @!P2 IMAD.MOV.U32 R24, RZ, RZ, RZ ;  /* 0x000000ffff18a224 */ /* 0x000fe200078e00ff */
[----:B------:R-:W-:Y:S01]  /*1260*/  @!P0 DMUL R20, R22, 8.98846567431157953865e+307 ;  /* 0x7fe0000016148828 */ /* 0x000fe20000000000 */
[C---:B------:R-:W-:Y:S02]  /*1270*/  ISETP.GE.U32.AND P1, PT, R6.reuse, R7, PT ;  /* 0x000000070600720c */ /* 0x040fe40003f26070 */
[----:B------:R-:W-:Y:S02]  /*1280*/  @!P2 ISETP.GE.U32.AND P3, PT, R6, R9, PT ;  /* 0x000000090600a20c */ /* 0x000fe40003f66070 */
[C---:B------:R-:W-:Y:S01]  /*1290*/  SEL R25, R0.reuse, 0x63400000, !P1 ;  /* 0x6340000000197807 */ /* 0x040fe20004800000 */
[----:B------:R-:W0:Y:S01]  /*12a0*/  MUFU.RCP64H R29, R21 ;  /* 0x00000015001d7308 */ /* 0x000e220000001800 */
[----:B------:R-:W-:Y:S02]  /*12b0*/  @!P2 SEL R9, R0, 0x63400000, !P3 ;  /* 0x634000000009a807 */ /* 0x000fe40005800000 */
[----:B------:R-:W-:-:S02]  /*12c0*/  LOP3.LUT R27, R25, 0x800fffff, R19, 0xf8, !PT ;  /* 0x800fffff191b7812 */ /* 0x000fc400078ef813 */
[----:B------:R-:W-:Y:S02]  /*12d0*/  @!P2 LOP3.LUT R9, R9, 0x80000000, R19, 0xf8, !PT ;  /* 0x800000000909a812 */ /* 0x000fe400078ef813 */
[----:B------:R-:W-:Y:S02]  /*12e0*/  @!P0 LOP3.LUT R7, R21, 0x7ff00000, RZ, 0xc0, !PT ;  /* 0x7ff0000015078812 */ /* 0x000fe400078ec0ff */
[----:B------:R-:W-:Y:S02]  /*12f0*/  @!P2 LOP3.LUT R25, R9, 0x100000, RZ, 0xfc, !PT ;  /* 0x001000000919a812 */ /* 0x000fe400078efcff */
[----:B------:R-:W-:-:S04]  /*1300*/  MOV R9, R6 ;  /* 0x0000000600097202 */ /* 0x000fc80000000f00 */
[----:B------:R-:W-:Y:S02]  /*1310*/  @!P2 DFMA R26, R26, 2, -R24 ;  /* 0x400000001a1aa82b */ /* 0x000fe40000000818 */
[----:B0-----:R-:W-:-:S08]  /*1320*/  DFMA R24, R28, -R20, 1 ;  /* 0x3ff000001c18742b */ /* 0x001fd00000000814 */
[----:B------:R-:W-:Y:S01]  /*1330*/  DFMA R24, R24, R24, R24 ;  /* 0x000000181818722b */ /* 0x000fe20000000018 */
[----:B------:R-:W-:-:S07]  /*1340*/  @!P2 LOP3.LUT R9, R27, 0x7ff00000, RZ, 0xc0, !PT ;  /* 0x7ff000001b09a812 */ /* 0x000fce00078ec0ff */
[----:B------:R-:W-:-:S08]  /*1350*/  DFMA R28, R28, R24, R28 ;  /* 0x000000181c1c722b */ /* 0x000fd0000000001c */
[----:B------:R-:W-:-:S08]  /*1360*/  DFMA R30, R28, -R20, 1 ;  /* 0x3ff000001c1e742b */ /* 0x000fd00000000814 */
[----:B------:R-:W-:-:S08]  /*1370*/  DFMA R30, R28, R30, R28 ;  /* 0x0000001e1c1e722b */ /* 0x000fd0000000001c */
[----:B------:R-:W-:-:S08]  /*1380*/  DMUL R24, R30, R26 ;  /* 0x0000001a1e187228 */ /* 0x000fd00000000000 */
[----:B------:R-:W-:-:S08]  /*1390*/  DFMA R28, R24, -R20, R26 ;  /* 0x80000014181c722b */ /* 0x000fd0000000001a */
[----:B------:R-:W-:Y:S01]  /*13a0*/  DFMA R28, R30, R28, R24 ;  /* 0x0000001c1e1c722b */ /* 0x000fe20000000018 */
[----:B------:R-:W-:-:S05]  /*13b0*/  VIADD R24, R9, 0xffffffff ;  /* 0xffffffff09187836 */ /* 0x000fca0000000000 */
[----:B------:R-:W-:Y:S01]  /*13c0*/  ISETP.GT.U32.AND P0, PT, R24, 0x7feffffe, PT ;  /* 0x7feffffe1800780c */ /* 0x000fe20003f04070 */
[----:B------:R-:W-:-:S05]  /*13d0*/  VIADD R24, R7, 0xffffffff ;  /* 0xffffffff07187836 */ /* 0x000fca0000000000 */
[----:B------:R-:W-:-:S13]  /*13e0*/  ISETP.GT.U32.OR P0, PT, R24, 0x7feffffe, P0 ;  /* 0x7feffffe1800780c */ /* 0x000fda0000704470 */
[----:B------:R-:W-:Y:S05]  /*13f0*/  @P0 BRA `(.L_x_18) ;  /* 0x00000000006c0947 */ /* 0x000fea0003800000 */
[----:B------:R-:W-:-:S04]  /*1400*/  LOP3.LUT R7, R23, 0x7ff00000, RZ, 0xc0, !PT ;  /* 0x7ff0000017077812 */ /* 0x000fc800078ec0ff */
[CC--:B------:R-:W-:Y:S02]  /*1410*/  VIADDMNMX R9, R6.reuse, -R7.reuse, 0xb9600000, !PT ;  /* 0xb960000006097446 */ /* 0x0c0fe40007800907 */
[----:B------:R-:W-:Y:S01]  /*1420*/  ISETP.GE.U32.AND P0, PT, R6, R7, PT ;  /* 0x000000070600720c */ /* 0x000fe20003f06070 */
[----:B------:R-:W-:Y:S01]  /*1430*/  IMAD.MOV.U32 R6, RZ, RZ, RZ ;  /* 0x000000ffff067224 */ /* 0x000fe200078e00ff */
[----:B------:R-:W-:Y:S02]  /*1440*/  VIMNMX R9, PT, PT, R9, 0x46a00000, PT ;  /* 0x46a0000009097848 */ /* 0x000fe40003fe0100 */
[----:B------:R-:W-:-:S05]  /*1450*/  SEL R0, R0, 0x63400000, !P0 ;  /* 0x6340000000007807 */ /* 0x000fca0004000000 */
[----:B------:R-:W-:-:S04]  /*1460*/  IMAD.IADD R0, R9, 0x1, -R0 ;  /* 0x0000000109007824 */ /* 0x000fc800078e0a00 */
[----:B------:R-:W-:-:S06]  /*1470*/  VIADD R7, R0, 0x7fe00000 ;  /* 0x7fe0000000077836 */ /* 0x000fcc0000000000 */
[----:B------:R-:W-:-:S10]  /*1480*/  DMUL R24, R28, R6 ;  /* 0x000000061c187228 */ /* 0x000fd40000000000 */
[----:B------:R-:W-:-:S13]  /*1490*/  FSETP.GTU.AND P0, PT, |R25|, 1.469367938527859385e-39, PT ;  /* 0x001000001900780b */ /* 0x000fda0003f0c200 */
[----:B------:R-:W-:Y:S05]  /*14a0*/  @P0 BRA `(.L_x_19) ;  /* 0x0000000000940947 */ /* 0x000fea0003800000 */
[----:B------:R-:W-:Y:S01]  /*14b0*/  DFMA R20, R28, -R20, R26 ;  /* 0x800000141c14722b */ /* 0x000fe2000000001a */
[----:B------:R-:W-:-:S09]  /*14c0*/  MOV R18, RZ ;  /* 0x000000ff00127202 */ /* 0x000fd20000000f00 */
[C---:B------:R-:W-:Y:S02]  /*14d0*/  FSETP.NEU.AND P0, PT, R21.reuse, RZ, PT ;  /* 0x000000ff1500720b */ /* 0x040fe40003f0d000 */
[----:B------:R-:W-:-:S04]  /*14e0*/  LOP3.LUT R22, R21, 0x80000000, R23, 0x48, !PT ;  /* 0x8000000015167812 */ /* 0x000fc800078e4817 */
[----:B------:R-:W-:-:S07]  /*14f0*/  LOP3.LUT R19, R22, R7, RZ, 0xfc, !PT ;  /* 0x0000000716137212 */ /* 0x000fce00078efcff */
[----:B------:R-:W-:Y:S05]  /*1500*/  @!P0 BRA `(.L_x_19) ;  /* 0x00000000007c8947 */ /* 0x000fea0003800000 */
[----:B------:R-:W-:Y:S01]  /*1510*/  IMAD.MOV R7, RZ, RZ, -R0 ;  /* 0x000000ffff077224 */ /* 0x000fe200078e0a00 */
[----:B------:R-:W-:Y:S01]  /*1520*/  IADD3 R0, PT, PT, -R0, -0x43300000, RZ ;  /* 0xbcd0000000007810 */ /* 0x000fe20007ffe1ff */
[----:B------:R-:W-:-:S06]  /*1530*/  IMAD.MOV.U32 R6, RZ, RZ, RZ ;  /* 0x000000ffff067224 */ /* 0x000fcc00078e00ff */
[----:B------:R-:W-:Y:S02]  /*1540*/  DFMA R6, R24, -R6, R28 ;  /* 0x800000061806722b */ /* 0x000fe4000000001c */
[----:B------:R-:W-:-:S08]  /*1550*/  DMUL.RP R28, R28, R18 ;  /* 0x000000121c1c7228 */ /* 0x000fd00000008000 */
[----:B------:R-:W-:Y:S02]  /*1560*/  FSETP.NEU.AND P0, PT, |R7|, R0, PT ;  /* 0x000000000700720b */ /* 0x000fe40003f0d200 */
[----:B------:R-:W-:Y:S02]  /*1570*/  LOP3.LUT R7, R29, R22, RZ, 0x3c, !PT ;  /* 0x000000161d077212 */ /* 0x000fe400078e3cff */
[----:B------:R-:W-:Y:S02]  /*1580*/  FSEL R24, R28, R24, !P0 ;  /* 0x000000181c187208 */ /* 0x000fe40004000000 */
[----:B------:R-:W-:Y:S01]  /*1590*/  FSEL R25, R7, R25, !P0 ;  /* 0x0000001907197208 */ /* 0x000fe20004000000 */
[----:B------:R-:W-:Y:S06]  /*15a0*/  BRA `(.L_x_19) ;  /* 0x0000000000547947 */ /* 0x000fec0003800000 */
.L_x_18:
[----:B------:R-:W-:-:S14]  /*15b0*/  DSETP.NAN.AND P0, PT, R18, R18, PT ;  /* 0x000000121200722a */ /* 0x000fdc0003f08000 */
[----:B------:R-:W-:Y:S05]  /*15c0*/  @P0 BRA `(.L_x_20) ;  /* 0x0000000000440947 */ /* 0x000fea0003800000 */
[----:B------:R-:W-:-:S14]  /*15d0*/  DSETP.NAN.AND P0, PT, R22, R22, PT ;  /* 0x000000161600722a */ /* 0x000fdc0003f08000 */
[----:B------:R-:W-:Y:S05]  /*15e0*/  @P0 BRA `(.L_x_21) ;  /* 0x0000000000300947 */ /* 0x000fea0003800000 */
[----:B------:R-:W-:Y:S01]  /*15f0*/  ISETP.NE.AND P0, PT, R9, R7, PT ;  /* 0x000000070900720c */ /* 0x000fe20003f05270 */
[----:B------:R-:W-:Y:S02]  /*1600*/  IMAD.MOV.U32 R24, RZ, RZ, 0x0 ;  /* 0x00000000ff187424 */ /* 0x000fe400078e00ff */
[----:B------:R-:W-:-:S10]  /*1610*/  IMAD.MOV.U32 R25, RZ, RZ, -0x80000 ;  /* 0xfff80000ff197424 */ /* 0x000fd400078e00ff */
[----:B------:R-:W-:Y:S05]  /*1620*/  @!P0 BRA `(.L_x_19) ;  /* 0x0000000000348947 */ /* 0x000fea0003800000 */
[----:B------:R-:W-:Y:S02]  /*1630*/  ISETP.NE.AND P0, PT, R9, 0x7ff00000, PT ;  /* 0x7ff000000900780c */ /* 0x000fe40003f05270 */
[----:B------:R-:W-:Y:S02]  /*1640*/  LOP3.LUT R25, R19, 0x80000000, R23, 0x48, !PT ;  /* 0x8000000013197812 */ /* 0x000fe400078e4817 */
[----:B------:R-:W-:-:S13]  /*1650*/  ISETP.EQ.OR P0, PT, R7, RZ, !P0 ;  /* 0x000000ff0700720c */ /* 0x000fda0004702670 */
[----:B------:R-:W-:Y:S01]  /*1660*/  @P0 LOP3.LUT R0, R25, 0x7ff00000, RZ, 0xfc, !PT ;  /* 0x7ff0000019000812 */ /* 0x000fe200078efcff */
[----:B------:R-:W-:Y:S01]  /*1670*/  @!P0 IMAD.MOV.U32 R24, RZ, RZ, RZ ;  /* 0x000000ffff188224 */ /* 0x000fe200078e00ff */
[----:B------:R-:W-:-:S03]  /*1680*/  @P0 MOV R24, RZ ;  /* 0x000000ff00180202 */ /* 0x000fc60000000f00 */
[----:B------:R-:W-:Y:S01]  /*1690*/  @P0 IMAD.MOV.U32 R25, RZ, RZ, R0 ;  /* 0x000000ffff190224 */ /* 0x000fe200078e0000 */
[----:B------:R-:W-:Y:S06]  /*16a0*/  BRA `(.L_x_19) ;  /* 0x0000000000147947 */ /* 0x000fec0003800000 */
.L_x_21:
[----:B------:R-:W-:Y:S01]  /*16b0*/  LOP3.LUT R25, R23, 0x80000, RZ, 0xfc, !PT ;  /* 0x0008000017197812 */ /* 0x000fe200078efcff */
[----:B------:R-:W-:Y:S01]  /*16c0*/  IMAD.MOV.U32 R24, RZ, RZ, R22 ;  /* 0x000000ffff187224 */ /* 0x000fe200078e0016 */
[----:B------:R-:W-:Y:S06]  /*16d0*/  BRA `(.L_x_19) ;  /* 0x0000000000087947 */ /* 0x000fec0003800000 */
.L_x_20:
[----:B------:R-:W-:Y:S01]  /*16e0*/  LOP3.LUT R25, R19, 0x80000, RZ, 0xfc, !PT ;  /* 0x0008000013197812 */ /* 0x000fe200078efcff */
[----:B------:R-:W-:-:S07]  /*16f0*/  IMAD.MOV.U32 R24, RZ, RZ, R18 ;  /* 0x000000ffff187224 */ /* 0x000fce00078e0012 */
.L_x_19:
[----:B------:R-:W-:Y:S05]  /*1700*/  BSYNC.RECONVERGENT B1 ;  /* 0x0000000000017941 */ /* 0x000fea0003800200 */
.L_x_17:
[----:B------:R-:W-:-:S04]  /*1710*/  IMAD.MOV.U32 R9, RZ, RZ, 0x0 ;  /* 0x00000000ff097424 */ /* 0x000fc800078e00ff */
[----:B------:R-:W-:Y:S05]  /*1720*/  RET.REL.NODEC R8 `(_Z20implicitUpdateKernelPdS_d) ;  /* 0xffffffe808347950 */ /* 0x000fea0003c3ffff */
.L_x_22:
[----:B------:R-:W-:-:S00]  /*1730*/  BRA `(.L_x_22) ;  /* 0xfffffffc00fc7947 */ /* 0x000fc0000383ffff */
[----:B------:R-:W-:-:S00]  /*1740*/  NOP ;  /* 0x0000000000007918 */ /* 0x000fc00000000000 */
        /* <DEDUP_REMOVED lines=11> */
.L_x_23:


//--------------------- .nv.shared.reserved.0     --------------------------
	.section	.nv.shared.reserved.0,"aw",@nobits
	.weak		__nv_reservedSMEM_offset_0_alias
	.size		__nv_reservedSMEM_offset_0_alias, 0, 64
	.other		__nv_reservedSMEM_offset_0_alias,@"STO_CUDA_RESERVED_SHARED STV_DEFAULT"
__nv_reservedSMEM_offset_0_alias:
	.zero		0
	.zero		64


//--------------------- .nv.constant0._Z20implicitUpdateKernelPdS_d --------------------------
	.section	.nv.constant0._Z20implicitUpdateKernelPdS_d,"a",@progbits
	.sectionflags	@""
	.align	4
.nv.constant0._Z20implicitUpdateKernelPdS_d:
	.zero		920


//--------------------- SYMBOLS --------------------------

	.type		.nv.reservedSmem.offset0,@object
	.size		.nv.reservedSmem.offset0,0x4
